	.headerflags	@"EF_CUDA_TEXMODE_UNIFIED EF_CUDA_64BIT_ADDRESS EF_CUDA_ACCELERATORS EF_CUDA_SM90 EF_CUDA_VIRTUAL_SM(EF_CUDA_SM90)"
	.elftype	@"ET_EXEC"


//--------------------- .nv.info                  --------------------------
	.section	.nv.info,"",@"SHT_CUDA_INFO"
	.align	4


	//----- nvinfo : EIATTR_REGCOUNT
	.align		4
        /*0000*/ 	.byte	0x04, 0x2f
        /*0002*/ 	.short	(.L_1 - .L_0)
	.align		4
.L_0:
        /*0004*/ 	.word	index@(triton_poi_fused_zeros_0)
        /*0008*/ 	.word	0x00000008


	//----- nvinfo : EIATTR_MIN_STACK_SIZE
	.align		4
.L_1:
        /*000c*/ 	.byte	0x04, 0x12
        /*000e*/ 	.short	(.L_3 - .L_2)
	.align		4
.L_2:
        /*0010*/ 	.word	index@(triton_poi_fused_zeros_0)
        /*0014*/ 	.word	0x00000000


	//----- nvinfo : EIATTR_FRAME_SIZE
	.align		4
.L_3:
        /*0018*/ 	.byte	0x04, 0x11
        /*001a*/ 	.short	(.L_5 - .L_4)
	.align		4
.L_4:
        /*001c*/ 	.word	index@(triton_poi_fused_zeros_0)
        /*0020*/ 	.word	0x00000000


	//----- nvinfo : EIATTR_MIN_STACK_SIZE
	.align		4
.L_5:
        /*0024*/ 	.byte	0x04, 0x12
        /*0026*/ 	.short	(.L_7 - .L_6)
	.align		4
.L_6:
        /*0028*/ 	.word	index@(triton_poi_fused_zeros_0)
        /*002c*/ 	.word	0x00000000
.L_7:


//--------------------- .nv.info.triton_poi_fused_zeros_0 --------------------------
	.section	.nv.info.triton_poi_fused_zeros_0,"",@"SHT_CUDA_INFO"
	.sectionflags	@""
	.align	4


	//----- nvinfo : EIATTR_CUDA_API_VERSION
	.align		4
        /*0000*/ 	.byte	0x04, 0x37
        /*0002*/ 	.short	(.L_9 - .L_8)
.L_8:
        /*0004*/ 	.word	0x0000007c


	//----- nvinfo : EIATTR_KPARAM_INFO
	.align		4
.L_9:
        /*0008*/ 	.byte	0x04, 0x17
        /*000a*/ 	.short	(.L_11 - .L_10)
.L_10:
        /*000c*/ 	.word	0x00000000
        /*0010*/ 	.short	0x0001
        /*0012*/ 	.short	0x0008
        /*0014*/ 	.byte	0x00, 0xf0, 0x11, 0x00


	//----- nvinfo : EIATTR_KPARAM_INFO
	.align		4
.L_11:
        /*0018*/ 	.byte	0x04, 0x17
        /*001a*/ 	.short	(.L_13 - .L_12)
.L_12:
        /*001c*/ 	.word	0x00000000
        /*0020*/ 	.short	0x0000
        /*0022*/ 	.short	0x0000
        /*0024*/ 	.byte	0x00, 0xf4, 0x21, 0x00


	//----- nvinfo : EIATTR_SPARSE_MMA_MASK
	.align		4
.L_13:
        /*0028*/ 	.byte	0x03, 0x50
        /*002a*/ 	.short	0x0000


	//----- nvinfo : EIATTR_MAXREG_COUNT
	.align		4
        /*002c*/ 	.byte	0x03, 0x1b
        /*002e*/ 	.short	0x00ff


	//----- nvinfo : EIATTR_EXIT_INSTR_OFFSETS
	.align		4
        /*0030*/ 	.byte	0x04, 0x1c
        /*0032*/ 	.short	(.L_15 - .L_14)


	//   ....[0]....
.L_14:
        /*0034*/ 	.word	0x00000090


	//   ....[1]....
        /*0038*/ 	.word	0x000000c0


	//----- nvinfo : EIATTR_REQNTID
	.align		4
.L_15:
        /*003c*/ 	.byte	0x04, 0x10
        /*003e*/ 	.short	(.L_17 - .L_16)
.L_16:
        /*0040*/ 	.word	0x00000020
        /*0044*/ 	.word	0x00000001
        /*0048*/ 	.word	0x00000001


	//----- nvinfo : EIATTR_CBANK_PARAM_SIZE
	.align		4
.L_17:
        /*004c*/ 	.byte	0x03, 0x19
        /*004e*/ 	.short	0x000c


	//----- nvinfo : EIATTR_PARAM_CBANK
	.align		4
        /*0050*/ 	.byte	0x04, 0x0a
        /*0052*/ 	.short	(.L_19 - .L_18)
	.align		4
.L_18:
        /*0054*/ 	.word	index@(.nv.constant0.triton_poi_fused_zeros_0)
        /*0058*/ 	.short	0x0210
        /*005a*/ 	.short	0x000c


	//----- nvinfo : EIATTR_SW_WAR
	.align		4
.L_19:
        /*005c*/ 	.byte	0x04, 0x36
        /*005e*/ 	.short	(.L_21 - .L_20)
.L_20:
        /*0060*/ 	.word	0x00000008
.L_21:


//--------------------- .nv.callgraph             --------------------------
	.section	.nv.callgraph,"",@"SHT_CUDA_CALLGRAPH"
	.align	4
	.sectionentsize	8
	.align		4
        /*0000*/ 	.word	0x00000000
	.align		4
        /*0004*/ 	.word	0xffffffff
	.align		4
        /*0008*/ 	.word	0x00000000
	.align		4
        /*000c*/ 	.word	0xfffffffe
	.align		4
        /*0010*/ 	.word	0x00000000
	.align		4
        /*0014*/ 	.word	0xfffffffd
	.align		4
        /*0018*/ 	.word	0x00000000
	.align		4
        /*001c*/ 	.word	0xfffffffc


//--------------------- .text.triton_poi_fused_zeros_0 --------------------------
	.section	.text.triton_poi_fused_zeros_0,"ax",@progbits
	.align	128
        .global         triton_poi_fused_zeros_0
        .type           triton_poi_fused_zeros_0,@function
        .size           triton_poi_fused_zeros_0,(.L_x_1 - triton_poi_fused_zeros_0)
        .other          triton_poi_fused_zeros_0,@"STO_CUDA_ENTRY STV_DEFAULT"
triton_poi_fused_zeros_0:
.text.triton_poi_fused_zeros_0:
[----:B------:R-:W0:Y:S02]  /*0000*/  LDC R1, c[0x0][0x28] ;  /* 0x00000a00ff017b82 */ /* 0x000e240000000800 */
[----:B------:R-:W1:Y:S01]  /*0010*/  S2R R4, SR_TID.X ;  /* 0x0000000000047919 */ /* 0x000e620000002100 */
[----:B------:R-:W2:Y:S01]  /*0020*/  LDC.64 R2, c[0x0][0x210] ;  /* 0x00008400ff027b82 */ /* 0x000ea20000000a00 */
[----:B------:R-:W3:Y:S01]  /*0030*/  S2R R5, SR_CTAID.X ;  /* 0x0000000000057919 */ /* 0x000ee20000002500 */
[C---:B-1----:R-:W-:Y:S02]  /*0040*/  LOP3.LUT R0, R4.reuse, 0xf, RZ, 0xc0, !PT ;  /* 0x0000000f04007812 */ /* 0x042fe400078ec0ff */
[----:B------:R-:W-:-:S03]  /*0050*/  LOP3.LUT P0, RZ, R4, 0x10, RZ, 0xc0, !PT ;  /* 0x0000001004ff7812 */ /* 0x000fc6000780c0ff */
[----:B---3--:R-:W-:-:S04]  /*0060*/  IMAD R5, R5, 0x10, R0 ;  /* 0x0000001005057824 */ /* 0x008fc800078e0200 */
[C---:B--2---:R-:W-:Y:S01]  /*0070*/  IMAD.WIDE R2, R5.reuse, 0x4, R2 ;  /* 0x0000000405027825 */ /* 0x044fe200078e0202 */
[----:B------:R-:W-:-:S13]  /*0080*/  ISETP.LT.AND P0, PT, R5, 0x10, !P0 ;  /* 0x000000100500780c */ /* 0x000fda0004701270 */
[----:B------:R-:W-:Y:S05]  /*0090*/  @!P0 EXIT ;  /* 0x000000000000894d */ /* 0x000fea0003800000 */
[----:B------:R-:W-:Y:S02]  /*00a0*/  ULDC.64 UR4, c[0x0][0x208] ;  /* 0x0000820000047ab9 */ /* 0x000fe40000000a00 */
[----:B------:R-:W-:Y:S01]  /*00b0*/  STG.E desc[UR4][R2.64], RZ ;  /* 0x000000ff02007986 */ /* 0x000fe2000c101904 */
[----:B------:R-:W-:Y:S05]  /*00c0*/  EXIT ;  /* 0x000000000000794d */ /* 0x000fea0003800000 */
.L_x_0:
[----:B------:R-:W-:-:S00]  /*00d0*/  BRA `(.L_x_0) ;  /* 0xfffffffc00fc7947 */ /* 0x000fc0000383ffff */
[----:B------:R-:W-:-:S00]  /*00e0*/  NOP ;  /* 0x0000000000007918 */ /* 0x000fc00000000000 */
        /* <DEDUP_REMOVED lines=9> */
.L_x_1:


//--------------------- .nv.constant0.triton_poi_fused_zeros_0 --------------------------
	.section	.nv.constant0.triton_poi_fused_zeros_0,"a",@progbits
	.sectionflags	@""
	.align	4
.nv.constant0.triton_poi_fused_zeros_0:
	.zero		540
